	.headerflags	@"EF_CUDA_TEXMODE_UNIFIED EF_CUDA_64BIT_ADDRESS EF_CUDA_ACCELERATORS EF_CUDA_SM90 EF_CUDA_VIRTUAL_SM(EF_CUDA_SM90)"
	.elftype	@"ET_EXEC"


//--------------------- .nv.info                  --------------------------
	.section	.nv.info,"",@"SHT_CUDA_INFO"
	.align	4


	//----- nvinfo : EIATTR_REGCOUNT
	.align		4
        /*0000*/ 	.byte	0x04, 0x2f
        /*0002*/ 	.short	(.L_3 - .L_2)
	.align		4
.L_2:
        /*0004*/ 	.word	index@(triton_poi_fused__native_batch_norm_legit_no_training_cat_relu_55)
        /*0008*/ 	.word	0x00000017


	//----- nvinfo : EIATTR_MIN_STACK_SIZE
	.align		4
.L_3:
        /*000c*/ 	.byte	0x04, 0x12
        /*000e*/ 	.short	(.L_5 - .L_4)
	.align		4
.L_4:
        /*0010*/ 	.word	index@(triton_poi_fused__native_batch_norm_legit_no_training_cat_relu_55)
        /*0014*/ 	.word	0x00000000


	//----- nvinfo : EIATTR_FRAME_SIZE
	.align		4
.L_5:
        /*0018*/ 	.byte	0x04, 0x11
        /*001a*/ 	.short	(.L_7 - .L_6)
	.align		4
.L_6:
        /*001c*/ 	.word	index@(triton_poi_fused__native_batch_norm_legit_no_training_cat_relu_55)
        /*0020*/ 	.word	0x00000000


	//----- nvinfo : EIATTR_MIN_STACK_SIZE
	.align		4
.L_7:
        /*0024*/ 	.byte	0x04, 0x12
        /*0026*/ 	.short	(.L_9 - .L_8)
	.align		4
.L_8:
        /*0028*/ 	.word	index@(triton_poi_fused__native_batch_norm_legit_no_training_cat_relu_55)
        /*002c*/ 	.word	0x00000000
.L_9:


//--------------------- .nv.info.triton_poi_fused__native_batch_norm_legit_no_training_cat_relu_55 --------------------------
	.section	.nv.info.triton_poi_fused__native_batch_norm_legit_no_training_cat_relu_55,"",@"SHT_CUDA_INFO"
	.sectionflags	@""
	.align	4


	//----- nvinfo : EIATTR_CUDA_API_VERSION
	.align		4
        /*0000*/ 	.byte	0x04, 0x37
        /*0002*/ 	.short	(.L_11 - .L_10)
.L_10:
        /*0004*/ 	.word	0x0000007c


	//----- nvinfo : EIATTR_KPARAM_INFO
	.align		4
.L_11:
        /*0008*/ 	.byte	0x04, 0x17
        /*000a*/ 	.short	(.L_13 - .L_12)
.L_12:
        /*000c*/ 	.word	0x00000000
        /*0010*/ 	.short	0x0008
        /*0012*/ 	.short	0x0040
        /*0014*/ 	.byte	0x00, 0xf0, 0x11, 0x00


	//----- nvinfo : EIATTR_KPARAM_INFO
	.align		4
.L_13:
        /*0018*/ 	.byte	0x04, 0x17
        /*001a*/ 	.short	(.L_15 - .L_14)
.L_14:
        /*001c*/ 	.word	0x00000000
        /*0020*/ 	.short	0x0007
        /*0022*/ 	.short	0x0038
        /*0024*/ 	.byte	0x00, 0xf4, 0x21, 0x00


	//----- nvinfo : EIATTR_KPARAM_INFO
	.align		4
.L_15:
        /*0028*/ 	.byte	0x04, 0x17
        /*002a*/ 	.short	(.L_17 - .L_16)
.L_16:
        /*002c*/ 	.word	0x00000000
        /*0030*/ 	.short	0x0006
        /*0032*/ 	.short	0x0030
        /*0034*/ 	.byte	0x00, 0xf4, 0x21, 0x00


	//----- nvinfo : EIATTR_KPARAM_INFO
	.align		4
.L_17:
        /*0038*/ 	.byte	0x04, 0x17
        /*003a*/ 	.short	(.L_19 - .L_18)
.L_18:
        /*003c*/ 	.word	0x00000000
        /*0040*/ 	.short	0x0005
        /*0042*/ 	.short	0x0028
        /*0044*/ 	.byte	0x00, 0xf4, 0x21, 0x00


	//----- nvinfo : EIATTR_KPARAM_INFO
	.align		4
.L_19:
        /*0048*/ 	.byte	0x04, 0x17
        /*004a*/ 	.short	(.L_21 - .L_20)
.L_20:
        /*004c*/ 	.word	0x00000000
        /*0050*/ 	.short	0x0004
        /*0052*/ 	.short	0x0020
        /*0054*/ 	.byte	0x00, 0xf4, 0x21, 0x00


	//----- nvinfo : EIATTR_KPARAM_INFO
	.align		4
.L_21:
        /*0058*/ 	.byte	0x04, 0x17
        /*005a*/ 	.short	(.L_23 - .L_22)
.L_22:
        /*005c*/ 	.word	0x00000000
        /*0060*/ 	.short	0x0003
        /*0062*/ 	.short	0x0018
        /*0064*/ 	.byte	0x00, 0xf4, 0x21, 0x00


	//----- nvinfo : EIATTR_KPARAM_INFO
	.align		4
.L_23:
        /*0068*/ 	.byte	0x04, 0x17
        /*006a*/ 	.short	(.L_25 - .L_24)
.L_24:
        /*006c*/ 	.word	0x00000000
        /*0070*/ 	.short	0x0002
        /*0072*/ 	.short	0x0010
        /*0074*/ 	.byte	0x00, 0xf4, 0x21, 0x00


	//----- nvinfo : EIATTR_KPARAM_INFO
	.align		4
.L_25:
        /*0078*/ 	.byte	0x04, 0x17
        /*007a*/ 	.short	(.L_27 - .L_26)
.L_26:
        /*007c*/ 	.word	0x00000000
        /*0080*/ 	.short	0x0001
        /*0082*/ 	.short	0x0008
        /*0084*/ 	.byte	0x00, 0xf4, 0x21, 0x00


	//----- nvinfo : EIATTR_KPARAM_INFO
	.align		4
.L_27:
        /*0088*/ 	.byte	0x04, 0x17
        /*008a*/ 	.short	(.L_29 - .L_28)
.L_28:
        /*008c*/ 	.word	0x00000000
        /*0090*/ 	.short	0x0000
        /*0092*/ 	.short	0x0000
        /*0094*/ 	.byte	0x00, 0xf4, 0x21, 0x00


	//----- nvinfo : EIATTR_SPARSE_MMA_MASK
	.align		4
.L_29:
        /*0098*/ 	.byte	0x03, 0x50
        /*009a*/ 	.short	0x0000


	//----- nvinfo : EIATTR_MAXREG_COUNT
	.align		4
        /*009c*/ 	.byte	0x03, 0x1b
        /*009e*/ 	.short	0x00ff


	//----- nvinfo : EIATTR_EXIT_INSTR_OFFSETS
	.align		4
        /*00a0*/ 	.byte	0x04, 0x1c
        /*00a2*/ 	.short	(.L_31 - .L_30)


	//   ....[0]....
.L_30:
        /*00a4*/ 	.word	0x000004d0


	//   ....[1]....
        /*00a8*/ 	.word	0x000004f0


	//----- nvinfo : EIATTR_REQNTID
	.align		4
.L_31:
        /*00ac*/ 	.byte	0x04, 0x10
        /*00ae*/ 	.short	(.L_33 - .L_32)
.L_32:
        /*00b0*/ 	.word	0x00000080
        /*00b4*/ 	.word	0x00000001
        /*00b8*/ 	.word	0x00000001


	//----- nvinfo : EIATTR_CBANK_PARAM_SIZE
	.align		4
.L_33:
        /*00bc*/ 	.byte	0x03, 0x19
        /*00be*/ 	.short	0x0044


	//----- nvinfo : EIATTR_PARAM_CBANK
	.align		4
        /*00c0*/ 	.byte	0x04, 0x0a
        /*00c2*/ 	.short	(.L_35 - .L_34)
	.align		4
.L_34:
        /*00c4*/ 	.word	index@(.nv.constant0.triton_poi_fused__native_batch_norm_legit_no_training_cat_relu_55)
        /*00c8*/ 	.short	0x0210
        /*00ca*/ 	.short	0x0044


	//----- nvinfo : EIATTR_SW_WAR
	.align		4
.L_35:
        /*00cc*/ 	.byte	0x04, 0x36
        /*00ce*/ 	.short	(.L_37 - .L_36)
.L_36:
        /*00d0*/ 	.word	0x00000008
.L_37:


//--------------------- .nv.callgraph             --------------------------
	.section	.nv.callgraph,"",@"SHT_CUDA_CALLGRAPH"
	.align	4
	.sectionentsize	8
	.align		4
        /*0000*/ 	.word	0x00000000
	.align		4
        /*0004*/ 	.word	0xffffffff
	.align		4
        /*0008*/ 	.word	0x00000000
	.align		4
        /*000c*/ 	.word	0xfffffffe
	.align		4
        /*0010*/ 	.word	0x00000000
	.align		4
        /*0014*/ 	.word	0xfffffffd
	.align		4
        /*0018*/ 	.word	0x00000000
	.align		4
        /*001c*/ 	.word	0xfffffffc


//--------------------- .nv.constant4             --------------------------
	.section	.nv.constant4,"a",@progbits
	.align	8
	.align		8
.nv.constant4:
        /*0000*/ 	.dword	_$_str
	.align		8
        /*0008*/ 	.dword	_$_str_$_2


//--------------------- .text.triton_poi_fused__native_batch_norm_legit_no_training_cat_relu_55 --------------------------
	.section	.text.triton_poi_fused__native_batch_norm_legit_no_training_cat_relu_55,"ax",@progbits
	.align	128
        .global         triton_poi_fused__native_batch_norm_legit_no_training_cat_relu_55
        .type           triton_poi_fused__native_batch_norm_legit_no_training_cat_relu_55,@function
        .size           triton_poi_fused__native_batch_norm_legit_no_training_cat_relu_55,(.L_x_1 - triton_poi_fused__native_batch_norm_legit_no_training_cat_relu_55)
        .other          triton_poi_fused__native_batch_norm_legit_no_training_cat_relu_55,@"STO_CUDA_ENTRY STV_DEFAULT"
triton_poi_fused__native_batch_norm_legit_no_training_cat_relu_55:
.text.triton_poi_fused__native_batch_norm_legit_no_training_cat_relu_55:
[----:B------:R-:W0:Y:S01]  /*0000*/  LDC R1, c[0x0][0x28] ;  /* 0x00000a00ff017b82 */ /* 0x000e220000000800 */
[----:B------:R-:W1:Y:S07]  /*0010*/  S2R R0, SR_TID.X ;  /* 0x0000000000007919 */ /* 0x000e6e0000002100 */
[----:B------:R-:W2:Y:S01]  /*0020*/  LDC.64 R12, c[0x0][0x228] ;  /* 0x00008a00ff0c7b82 */ /* 0x000ea20000000a00 */
[----:B------:R-:W-:Y:S01]  /*0030*/  ULDC.64 UR4, c[0x0][0x208] ;  /* 0x0000820000047ab9 */ /* 0x000fe20000000a00 */
[----:B------:R-:W-:Y:S01]  /*0040*/  ULDC.64 UR6, c[0x0][0x218] ;  /* 0x0000860000067ab9 */ /* 0x000fe20000000a00 */
[----:B------:R-:W3:Y:S05]  /*0050*/  S2R R3, SR_CTAID.X ;  /* 0x0000000000037919 */ /* 0x000eea0000002500 */
[----:B------:R-:W4:Y:S08]  /*0060*/  LDC.64 R10, c[0x0][0x210] ;  /* 0x00008400ff0a7b82 */ /* 0x000f300000000a00 */
[----:B------:R-:W5:Y:S01]  /*0070*/  LDC.64 R8, c[0x0][0x230] ;  /* 0x00008c00ff087b82 */ /* 0x000f620000000a00 */
[----:B-1----:R-:W-:-:S05]  /*0080*/  LOP3.LUT R0, R0, 0x7f, RZ, 0xc0, !PT ;  /* 0x0000007f00007812 */ /* 0x002fca00078ec0ff */
[----:B---3--:R-:W-:-:S05]  /*0090*/  IMAD R0, R3, 0x80, R0 ;  /* 0x0000008003007824 */ /* 0x008fca00078e0200 */
[----:B------:R-:W-:Y:S02]  /*00a0*/  SHF.R.S32.HI R3, RZ, 0x1f, R0 ;  /* 0x0000001fff037819 */ /* 0x000fe40000011400 */
[----:B------:R-:W-:Y:S02]  /*00b0*/  ISETP.GE.AND P0, PT, R0, 0xf50, PT ;  /* 0x00000f500000780c */ /* 0x000fe40003f06270 */
[----:B------:R-:W-:-:S04]  /*00c0*/  LEA.HI R4, R3, R0, RZ, 0x2 ;  /* 0x0000000003047211 */ /* 0x000fc800078f10ff */
[----:B------:R-:W-:-:S05]  /*00d0*/  SHF.R.S32.HI R3, RZ, 0x2, R4 ;  /* 0x00000002ff037819 */ /* 0x000fca0000011404 */
[----:B------:R-:W-:-:S05]  /*00e0*/  IMAD.HI R2, R3, 0x42df9bb1, RZ ;  /* 0x42df9bb103027827 */ /* 0x000fca00078e02ff */
[----:B------:R-:W-:-:S04]  /*00f0*/  SHF.R.U32.HI R5, RZ, 0x1f, R2 ;  /* 0x0000001fff057819 */ /* 0x000fc80000011602 */
[----:B------:R-:W-:-:S05]  /*0100*/  LEA.HI.SX32 R2, R2, R5, 0x1a ;  /* 0x0000000502027211 */ /* 0x000fca00078fd2ff */
[----:B------:R-:W-:Y:S02]  /*0110*/  IMAD R3, R2, -0xf5, R3 ;  /* 0xffffff0b02037824 */ /* 0x000fe400078e0203 */
[----:B------:R-:W-:Y:S02]  /*0120*/  IMAD.MOV.U32 R2, RZ, RZ, RZ ;  /* 0x000000ffff027224 */ /* 0x000fe400078e00ff */
[----:B--2---:R-:W-:-:S05]  /*0130*/  IMAD.WIDE R12, R3, 0x4, R12 ;  /* 0x00000004030c7825 */ /* 0x004fca00078e020c */
[----:B------:R1:W2:Y:S01]  /*0140*/  @!P0 LDG.E.EL R2, desc[UR4][R12.64] ;  /* 0x000000040c028981 */ /* 0x0002a2000c2e1900 */
[----:B------:R-:W-:Y:S01]  /*0150*/  IMAD.HI R5, R0, 0x42df9bb1, RZ ;  /* 0x42df9bb100057827 */ /* 0x000fe200078e02ff */
[----:B------:R-:W-:Y:S02]  /*0160*/  LOP3.LUT R15, R4, 0xfffffffc, RZ, 0xc0, !PT ;  /* 0xfffffffc040f7812 */ /* 0x000fe400078ec0ff */
[C---:B------:R-:W-:Y:S01]  /*0170*/  ISETP.GE.AND P1, PT, R3.reuse, 0xe9, PT ;  /* 0x000000e90300780c */ /* 0x040fe20003f26270 */
[----:B------:R-:W-:Y:S01]  /*0180*/  IMAD.SHL.U32 R14, R3, 0x4, RZ ;  /* 0x00000004030e7824 */ /* 0x000fe200078e00ff */
[----:B------:R-:W-:Y:S01]  /*0190*/  SHF.R.U32.HI R6, RZ, 0x1f, R5 ;  /* 0x0000001fff067819 */ /* 0x000fe20000011605 */
[C---:B------:R-:W-:Y:S01]  /*01a0*/  IMAD.IADD R15, R0.reuse, 0x1, -R15 ;  /* 0x00000001000f7824 */ /* 0x040fe200078e0a0f */
[----:B------:R-:W-:Y:S02]  /*01b0*/  ISETP.LT.AND P2, PT, R0, 0xf50, !P1 ;  /* 0x00000f500000780c */ /* 0x000fe40004f41270 */
[----:B------:R-:W-:-:S02]  /*01c0*/  LEA.HI.SX32 R17, R5, R6, 0x18 ;  /* 0x0000000605117211 */ /* 0x000fc400078fc2ff */
[----:B------:R-:W3:Y:S01]  /*01d0*/  LDC.64 R6, c[0x0][0x220] ;  /* 0x00008800ff067b82 */ /* 0x000ee20000000a00 */
[----:B------:R-:W-:Y:S02]  /*01e0*/  ISETP.GT.AND P3, PT, R3, 0xe8, !P0 ;  /* 0x000000e80300780c */ /* 0x000fe40004764270 */
[C---:B------:R-:W-:Y:S02]  /*01f0*/  IMAD R16, R17.reuse, 0x30, RZ ;  /* 0x0000003011107824 */ /* 0x040fe400078e02ff */
[----:B-1----:R-:W-:-:S03]  /*0200*/  IMAD R12, R17, -0x3d4, R0 ;  /* 0xfffffc2c110c7824 */ /* 0x002fc600078e0200 */
[----:B------:R-:W1:Y:S01]  /*0210*/  LDC.64 R4, c[0x0][0x238] ;  /* 0x00008e00ff047b82 */ /* 0x000e620000000a00 */
[----:B------:R-:W-:Y:S01]  /*0220*/  IADD3 R19, P4, P5, R14, R15, R16 ;  /* 0x0000000f0e137210 */ /* 0x000fe20007d9e010 */
[----:B------:R-:W-:Y:S01]  /*0230*/  IMAD R17, R17, 0x3a4, R12 ;  /* 0x000003a411117824 */ /* 0x000fe200078e020c */
[----:B------:R-:W-:Y:S02]  /*0240*/  SHF.R.S32.HI R13, RZ, 0x1f, R16 ;  /* 0x0000001fff0d7819 */ /* 0x000fe40000011410 */
[----:B------:R-:W-:Y:S01]  /*0250*/  SHF.R.S32.HI R15, RZ, 0x1f, R15 ;  /* 0x0000001fff0f7819 */ /* 0x000fe2000001140f */
[----:B----4-:R-:W-:Y:S01]  /*0260*/  IMAD.WIDE R16, R17, 0x4, R10 ;  /* 0x0000000411107825 */ /* 0x010fe200078e020a */
[----:B------:R-:W-:Y:S02]  /*0270*/  SHF.R.S32.HI R14, RZ, 0x1f, R14 ;  /* 0x0000001fff0e7819 */ /* 0x000fe4000001140e */
[----:B------:R-:W-:Y:S02]  /*0280*/  CS2R R10, SRZ ;  /* 0x00000000000a7805 */ /* 0x000fe4000001ff00 */
[----:B------:R-:W-:-:S02]  /*0290*/  IADD3.X R14, R14, R15, R13, P4, P5 ;  /* 0x0000000f0e0e7210 */ /* 0x000fc400027ea40d */
[----:B------:R-:W-:Y:S02]  /*02a0*/  CS2R R12, SRZ ;  /* 0x00000000000c7805 */ /* 0x000fe4000001ff00 */
[----:B------:R-:W-:-:S04]  /*02b0*/  LEA R18, P4, R19, UR6, 0x2 ;  /* 0x0000000613127c11 */ /* 0x000fc8000f8810ff */
[----:B------:R-:W-:Y:S01]  /*02c0*/  LEA.HI.X R19, R19, UR7, R14, 0x2, P4 ;  /* 0x0000000713137c11 */ /* 0x000fe2000a0f140e */
[----:B------:R-:W4:Y:S01]  /*02d0*/  @P2 LDG.E R12, desc[UR4][R16.64] ;  /* 0x00000004100c2981 */ /* 0x000f22000c1e1900 */
[----:B---3--:R-:W-:-:S03]  /*02e0*/  IMAD.WIDE R6, R3, 0x4, R6 ;  /* 0x0000000403067825 */ /* 0x008fc600078e0206 */
[----:B------:R-:W3:Y:S01]  /*02f0*/  @P3 LDG.E R10, desc[UR4][R18.64+-0xe90] ;  /* 0xfff17004120a3981 */ /* 0x000ee2000c1e1900 */
[----:B------:R-:W-:-:S03]  /*0300*/  IMAD.MOV.U32 R20, RZ, RZ, RZ ;  /* 0x000000ffff147224 */ /* 0x000fc600078e00ff */
[----:B------:R1:W3:Y:S01]  /*0310*/  @!P0 LDG.E.EL R11, desc[UR4][R6.64] ;  /* 0x00000004060b8981 */ /* 0x0002e2000c2e1900 */
[----:B-----5:R-:W-:-:S04]  /*0320*/  IMAD.WIDE R8, R3, 0x4, R8 ;  /* 0x0000000403087825 */ /* 0x020fc800078e0208 */
[----:B-1----:R-:W-:Y:S01]  /*0330*/  IMAD.WIDE R14, R3, 0x4, R4 ;  /* 0x00000004030e7825 */ /* 0x002fe200078e0204 */
[----:B------:R-:W5:Y:S01]  /*0340*/  @!P0 LDG.E.EL R13, desc[UR4][R8.64] ;  /* 0x00000004080d8981 */ /* 0x000f62000c2e1900 */
[----:B------:R-:W1:Y:S03]  /*0350*/  LDC.64 R4, c[0x0][0x240] ;  /* 0x00009000ff047b82 */ /* 0x000e660000000a00 */
[----:B------:R-:W5:Y:S01]  /*0360*/  @!P0 LDG.E.EL R20, desc[UR4][R14.64] ;  /* 0x000000040e148981 */ /* 0x000f62000c2e1900 */
[----:B0-----:R-:W-:Y:S02]  /*0370*/  IMAD.MOV.U32 R6, RZ, RZ, 0x3e800000 ;  /* 0x3e800000ff067424 */ /* 0x001fe400078e00ff */
[----:B-1----:R-:W-:-:S04]  /*0380*/  IMAD.WIDE R4, R0, 0x4, R4 ;  /* 0x0000000400047825 */ /* 0x002fc800078e0204 */
[----:B--2---:R-:W-:Y:S02]  /*0390*/  FADD R16, R2, 9.9999997473787516356e-06 ;  /* 0x3727c5ac02107421 */ /* 0x004fe40000000000 */
[----:B------:R-:W0:Y:S02]  /*03a0*/  LDC.64 R2, c[0x0][0x248] ;  /* 0x00009200ff027b82 */ /* 0x000e240000000a00 */
[----:B------:R-:W1:Y:S02]  /*03b0*/  MUFU.SQRT R17, R16 ;  /* 0x0000001000117308 */ /* 0x000e640000002000 */
[C---:B-1----:R-:W-:Y:S02]  /*03c0*/  FSETP.GT.AND P4, PT, R17.reuse, 8.50705917302346158658e+37, PT ;  /* 0x7e8000001100780b */ /* 0x042fe40003f84000 */
[----:B------:R-:W-:Y:S02]  /*03d0*/  FSETP.GEU.AND P5, PT, R17, 1.175494350822287508e-38, PT ;  /* 0x008000001100780b */ /* 0x000fe40003fae000 */
[----:B------:R-:W-:Y:S01]  /*03e0*/  FSEL R6, R6, 1, P4 ;  /* 0x3f80000006067808 */ /* 0x000fe20002000000 */
[----:B0-----:R-:W-:-:S08]  /*03f0*/  IMAD.WIDE R2, R0, 0x4, R2 ;  /* 0x0000000400027825 */ /* 0x001fd000078e0202 */
[----:B------:R-:W-:Y:S02]  /*0400*/  @P4 FMUL R17, R17, 0.25 ;  /* 0x3e80000011114820 */ /* 0x000fe40000400000 */
[----:B------:R-:W-:Y:S02]  /*0410*/  @!P5 FMUL R6, R6, 16777216 ;  /* 0x4b8000000606d820 */ /* 0x000fe40000400000 */
[----:B------:R-:W-:Y:S01]  /*0420*/  @!P5 FMUL R17, R17, 16777216 ;  /* 0x4b8000001111d820 */ /* 0x000fe20000400000 */
[----:B----4-:R-:W-:-:S05]  /*0430*/  SEL R12, R12, RZ, P2 ;  /* 0x000000ff0c0c7207 */ /* 0x010fca0001000000 */
[----:B------:R-:W0:Y:S01]  /*0440*/  MUFU.RCP R17, R17 ;  /* 0x0000001100117308 */ /* 0x000e220000001000 */
[----:B---3--:R-:W-:-:S05]  /*0450*/  @P1 SEL R12, R10, RZ, P3 ;  /* 0x000000ff0a0c1207 */ /* 0x008fca0001800000 */
[----:B------:R-:W-:Y:S01]  /*0460*/  FADD R11, R12, -R11 ;  /* 0x8000000b0c0b7221 */ /* 0x000fe20000000000 */
[----:B------:R1:W-:Y:S01]  /*0470*/  @!P0 STG.E desc[UR4][R4.64], R12 ;  /* 0x0000000c04008986 */ /* 0x0003e2000c101904 */
[----:B0-----:R-:W-:-:S04]  /*0480*/  FMUL R6, R17, R6 ;  /* 0x0000000611067220 */ /* 0x001fc80000400000 */
[----:B------:R-:W-:-:S04]  /*0490*/  FMUL R11, R11, R6 ;  /* 0x000000060b0b7220 */ /* 0x000fc80000400000 */
[----:B-----5:R-:W-:-:S05]  /*04a0*/  FFMA R11, R11, R13, R20 ;  /* 0x0000000d0b0b7223 */ /* 0x020fca0000000014 */
[----:B------:R-:W-:-:S04]  /*04b0*/  FSETP.GEU.AND P1, PT, R11, RZ, PT ;  /* 0x000000ff0b00720b */ /* 0x000fc80003f2e000 */
[----:B------:R-:W-:Y:S01]  /*04c0*/  FSEL R11, R11, RZ, P1 ;  /* 0x000000ff0b0b7208 */ /* 0x000fe20000800000 */
[----:B-1----:R-:W-:Y:S08]  /*04d0*/  @P0 EXIT ;  /* 0x000000000000094d */ /* 0x002ff00003800000 */
[----:B------:R-:W-:Y:S01]  /*04e0*/  STG.E desc[UR4][R2.64], R11 ;  /* 0x0000000b02007986 */ /* 0x000fe2000c101904 */
[----:B------:R-:W-:Y:S05]  /*04f0*/  EXIT ;  /* 0x000000000000794d */ /* 0x000fea0003800000 */
.L_x_0:
[----:B------:R-:W-:-:S00]  /*0500*/  BRA `(.L_x_0) ;  /* 0xfffffffc00fc7947 */ /* 0x000fc0000383ffff */
[----:B------:R-:W-:-:S00]  /*0510*/  NOP ;  /* 0x0000000000007918 */ /* 0x000fc00000000000 */
        /* <DEDUP_REMOVED lines=14> */
.L_x_1:


//--------------------- .nv.global.init           --------------------------
	.section	.nv.global.init,"aw",@progbits
.nv.global.init:
	.type		_$_str,@object
	.size		_$_str,(_$_str_$_2 - _$_str)
_$_str:
        /*0000*/ 	.byte	0x5f, 0x5f, 0x43, 0x55, 0x44, 0x41, 0x5f, 0x46, 0x54, 0x5a, 0x00
	.type		_$_str_$_2,@object
	.size		_$_str_$_2,(.L_1 - _$_str_$_2)
_$_str_$_2:
        /*000b*/ 	.byte	0x5f, 0x5f, 0x43, 0x55, 0x44, 0x41, 0x5f, 0x50, 0x52, 0x45, 0x43, 0x5f, 0x53, 0x51, 0x52, 0x54
        /*001b*/ 	.byte	0x00
.L_1:


//--------------------- .nv.constant0.triton_poi_fused__native_batch_norm_legit_no_training_cat_relu_55 --------------------------
	.section	.nv.constant0.triton_poi_fused__native_batch_norm_legit_no_training_cat_relu_55,"a",@progbits
	.sectionflags	@""
	.align	4
.nv.constant0.triton_poi_fused__native_batch_norm_legit_no_training_cat_relu_55:
	.zero		596
